//
// Generated by NVIDIA NVVM Compiler
//
// Compiler Build ID: CL-36424714
// Cuda compilation tools, release 13.0, V13.0.88
// Based on NVVM 20.0.0
//

.version 9.0
.target sm_100
.address_size 64

	// .globl	_Z8wmma_kerPdS_S_b

.visible .entry _Z8wmma_kerPdS_S_b(
	.param .u64 .ptr .align 1 _Z8wmma_kerPdS_S_b_param_0,
	.param .u64 .ptr .align 1 _Z8wmma_kerPdS_S_b_param_1,
	.param .u64 .ptr .align 1 _Z8wmma_kerPdS_S_b_param_2,
	.param .u8 _Z8wmma_kerPdS_S_b_param_3
)
{
	.reg .pred 	%p<2>;
	.reg .b16 	%rs<2>;
	.reg .b32 	%r<4>;
	.reg .b64 	%rd<4>;
	.reg .b64 	%fd<12>;

	ld.param.u64 	%rd2, [_Z8wmma_kerPdS_S_b_param_0];
	ld.param.u64 	%rd3, [_Z8wmma_kerPdS_S_b_param_1];
	ld.param.u64 	%rd1, [_Z8wmma_kerPdS_S_b_param_2];
	ld.param.s8 	%rs1, [_Z8wmma_kerPdS_S_b_param_3];
	mov.b32 	%r1, 16;
	wmma.load.a.sync.aligned.row.m8n8k4.f64 	{%fd1}, [%rd2], %r1;
	wmma.load.b.sync.aligned.col.m8n8k4.f64 	{%fd2}, [%rd3], %r1;
	setp.ne.s16 	%p1, %rs1, 0;
	mov.f64 	%fd10, 0d0000000000000000;
	mov.f64 	%fd11, %fd10;
	@%p1 bra 	$L__BB0_2;
	mov.b32 	%r2, 16;
	wmma.load.c.sync.aligned.col.m8n8k4.f64 	{%fd11, %fd10}, [%rd1], %r2;
$L__BB0_2:
	wmma.mma.sync.aligned.row.col.m8n8k4.f64.f64.f64.f64.rn {%fd8, %fd9}, {%fd1}, {%fd2}, {%fd11, %fd10};
	mov.b32 	%r3, 16;
	wmma.store.d.sync.aligned.col.m8n8k4.f64 	[%rd1], {%fd8, %fd9}, %r3;
	ret;

}


// ===== COMPILED SASS (sm_100) =====

	.target	sm_100

	.elftype	@"ET_EXEC"


//--------------------- .note.nv.tkinfo           --------------------------
	.section	.note.nv.tkinfo,"",@"SHT_NOTE"
	.sectionflags	@"SHF_NOTE_NV_TKINFO"
	.tkinfo
        /*0018*/ 	.word	0x00000002
        /*0030*/ 	.string	""
        /*0030*/ 	.string	"ptxas"
        /*0030*/ 	.string	"Cuda compilation tools, release 13.0, V13.0.88"
        /*0030*/ 	.string	"Build cuda_13.0.r13.0/compiler.36424714_0"
        /*0030*/ 	.string	"-arch sm_100 -m 64 "



//--------------------- .note.nv.cuinfo           --------------------------
	.section	.note.nv.cuinfo,"",@"SHT_NOTE"
	.sectionflags	@"SHF_NOTE_NV_CUINFO"
        /*0018*/ 	.short	0x0002
        /*001a*/ 	.short	0x0064
        /*001c*/ 	.short	0x0082
	.zero		2


//--------------------- .nv.info                  --------------------------
	.section	.nv.info,"",@"SHT_CUDA_INFO"
	.align	4


	//----- nvinfo : EIATTR_REGCOUNT
	.align		4
        /*0000*/ 	.byte	0x04, 0x2f
        /*0002*/ 	.short	(.L_1 - .L_0)
	.align		4
.L_0:
        /*0004*/ 	.word	index@(_Z8wmma_kerPdS_S_b)
        /*0008*/ 	.word	0x00000012


	//----- nvinfo : EIATTR_FRAME_SIZE
	.align		4
.L_1:
        /*000c*/ 	.byte	0x04, 0x11
        /*000e*/ 	.short	(.L_3 - .L_2)
	.align		4
.L_2:
        /*0010*/ 	.word	index@(_Z8wmma_kerPdS_S_b)
        /*0014*/ 	.word	0x00000000


	//----- nvinfo : EIATTR_MIN_STACK_SIZE
	.align		4
.L_3:
        /*0018*/ 	.byte	0x04, 0x12
        /*001a*/ 	.short	(.L_5 - .L_4)
	.align		4
.L_4:
        /*001c*/ 	.word	index@(_Z8wmma_kerPdS_S_b)
        /*0020*/ 	.word	0x00000000
.L_5:


//--------------------- .nv.compat                --------------------------
	.section	.nv.compat,"",@"SHT_CUDA_COMPAT_INFO"
	.align	4
        /*0000*/ 	.byte	0x02, 0x09, 0x00, 0x00, 0x02, 0x02, 0x01, 0x00, 0x02, 0x05, 0x05, 0x00, 0x03, 0x07, 0x01, 0x01
        /*0010*/ 	.byte	0x02, 0x03, 0x00, 0x00, 0x02, 0x06, 0x01, 0x00, 0x04, 0x0b, 0x08, 0x00, 0x01, 0x00, 0x00, 0x00
        /*0020*/ 	.byte	0x00, 0x00, 0x00, 0x00


//--------------------- .nv.info._Z8wmma_kerPdS_S_b --------------------------
	.section	.nv.info._Z8wmma_kerPdS_S_b,"",@"SHT_CUDA_INFO"
	.sectionflags	@""
	.align	4


	//----- nvinfo : EIATTR_CUDA_API_VERSION
	.align		4
        /*0000*/ 	.byte	0x04, 0x37
        /*0002*/ 	.short	(.L_7 - .L_6)
.L_6:
        /*0004*/ 	.word	0x00000082


	//----- nvinfo : EIATTR_KPARAM_INFO
	.align		4
.L_7:
        /*0008*/ 	.byte	0x04, 0x17
        /*000a*/ 	.short	(.L_9 - .L_8)
.L_8:
        /*000c*/ 	.word	0x00000000
        /*0010*/ 	.short	0x0003
        /*0012*/ 	.short	0x0018
        /*0014*/ 	.byte	0x00, 0xf0, 0x05, 0x00


	//----- nvinfo : EIATTR_KPARAM_INFO
	.align		4
.L_9:
        /*0018*/ 	.byte	0x04, 0x17
        /*001a*/ 	.short	(.L_11 - .L_10)
.L_10:
        /*001c*/ 	.word	0x00000000
        /*0020*/ 	.short	0x0002
        /*0022*/ 	.short	0x0010
        /*0024*/ 	.byte	0x00, 0xf5, 0x21, 0x00


	//----- nvinfo : EIATTR_KPARAM_INFO
	.align		4
.L_11:
        /*0028*/ 	.byte	0x04, 0x17
        /*002a*/ 	.short	(.L_13 - .L_12)
.L_12:
        /*002c*/ 	.word	0x00000000
        /*0030*/ 	.short	0x0001
        /*0032*/ 	.short	0x0008
        /*0034*/ 	.byte	0x00, 0xf5, 0x21, 0x00


	//----- nvinfo : EIATTR_KPARAM_INFO
	.align		4
.L_13:
        /*0038*/ 	.byte	0x04, 0x17
        /*003a*/ 	.short	(.L_15 - .L_14)
.L_14:
        /*003c*/ 	.word	0x00000000
        /*0040*/ 	.short	0x0000
        /*0042*/ 	.short	0x0000
        /*0044*/ 	.byte	0x00, 0xf5, 0x21, 0x00


	//----- nvinfo : EIATTR_SPARSE_MMA_MASK
	.align		4
.L_15:
        /*0048*/ 	.byte	0x03, 0x50
        /*004a*/ 	.short	0x0000


	//----- nvinfo : EIATTR_WMMA_USED
	.align		4
        /*004c*/ 	.byte	0x01, 0x2b
	.zero		2


	//----- nvinfo : EIATTR_MAXREG_COUNT
	.align		4
        /*0050*/ 	.byte	0x03, 0x1b
        /*0052*/ 	.short	0x00ff


	//----- nvinfo : EIATTR_MERCURY_ISA_VERSION
	.align		4
        /*0054*/ 	.byte	0x03, 0x5f
        /*0056*/ 	.short	0x0101


	//----- nvinfo : EIATTR_VRC_CTA_INIT_COUNT
	.align		4
        /*0058*/ 	.byte	0x02, 0x4a
	.zero		1
	.zero		1


	//----- nvinfo : EIATTR_EXIT_INSTR_OFFSETS
	.align		4
        /*005c*/ 	.byte	0x04, 0x1c
        /*005e*/ 	.short	(.L_17 - .L_16)


	//   ....[0]....
.L_16:
        /*0060*/ 	.word	0x000001f0


	//----- nvinfo : EIATTR_CBANK_PARAM_SIZE
	.align		4
.L_17:
        /*0064*/ 	.byte	0x03, 0x19
        /*0066*/ 	.short	0x0019


	//----- nvinfo : EIATTR_PARAM_CBANK
	.align		4
        /*0068*/ 	.byte	0x04, 0x0a
        /*006a*/ 	.short	(.L_19 - .L_18)
	.align		4
.L_18:
        /*006c*/ 	.word	index@(.nv.constant0._Z8wmma_kerPdS_S_b)
        /*0070*/ 	.short	0x0380
        /*0072*/ 	.short	0x0019


	//----- nvinfo : EIATTR_SW_WAR
	.align		4
.L_19:
        /*0074*/ 	.byte	0x04, 0x36
        /*0076*/ 	.short	(.L_21 - .L_20)
.L_20:
        /*0078*/ 	.word	0x00000008
.L_21:


//--------------------- .nv.callgraph             --------------------------
	.section	.nv.callgraph,"",@"SHT_CUDA_CALLGRAPH"
	.align	4
	.sectionentsize	8
	.align		4
        /*0000*/ 	.word	0x00000000
	.align		4
        /*0004*/ 	.word	0xffffffff
	.align		4
        /*0008*/ 	.word	0x00000000
	.align		4
        /*000c*/ 	.word	0xfffffffe
	.align		4
        /*0010*/ 	.word	0x00000000
	.align		4
        /*0014*/ 	.word	0xfffffffd
	.align		4
        /*0018*/ 	.word	0x00000000
	.align		4
        /*001c*/ 	.word	0xfffffffc


//--------------------- .text._Z8wmma_kerPdS_S_b  --------------------------
	.section	.text._Z8wmma_kerPdS_S_b,"ax",@progbits
	.align	128
        .global         _Z8wmma_kerPdS_S_b
        .type           _Z8wmma_kerPdS_S_b,@function
        .size           _Z8wmma_kerPdS_S_b,(.L_x_1 - _Z8wmma_kerPdS_S_b)
        .other          _Z8wmma_kerPdS_S_b,@"STO_CUDA_ENTRY STV_DEFAULT"
_Z8wmma_kerPdS_S_b:
.text._Z8wmma_kerPdS_S_b:
[----:B------:R-:W-:Y:S01]  /*0000*/  LDC R1, c[0x0][0x37c] ;  /* 0x0000df00ff017b82 */ /* 0x000fe20000000800 */
[----:B------:R-:W0:Y:S01]  /*0010*/  S2R R4, SR_LANEID ;  /* 0x0000000000047919 */ /* 0x000e220000000000 */
[----:B------:R-:W1:Y:S01]  /*0020*/  LDCU.U8 UR4, c[0x0][0x398] ;  /* 0x00007300ff0477ac */ /* 0x000e620008000000 */
[----:B------:R-:W-:Y:S01]  /*0030*/  IMAD.MOV.U32 R3, RZ, RZ, RZ ;  /* 0x000000ffff037224 */ /* 0x000fe200078e00ff */
[----:B------:R-:W-:Y:S01]  /*0040*/  CS2R R8, SRZ ;  /* 0x0000000000087805 */ /* 0x000fe2000001ff00 */
[----:B------:R-:W-:Y:S01]  /*0050*/  IMAD.MOV.U32 R5, RZ, RZ, RZ ;  /* 0x000000ffff057224 */ /* 0x000fe200078e00ff */
[----:B------:R-:W2:Y:S01]  /*0060*/  LDCU.128 UR8, c[0x0][0x380] ;  /* 0x00007000ff0877ac */ /* 0x000ea20008000c00 */
[----:B------:R-:W-:Y:S01]  /*0070*/  CS2R R10, SRZ ;  /* 0x00000000000a7805 */ /* 0x000fe2000001ff00 */
[----:B------:R-:W3:Y:S01]  /*0080*/  LDCU.64 UR12, c[0x0][0x390] ;  /* 0x00007200ff0c77ac */ /* 0x000ee20008000a00 */
[----:B------:R-:W4:Y:S01]  /*0090*/  LDCU.64 UR6, c[0x0][0x358] ;  /* 0x00006b00ff0677ac */ /* 0x000f220008000a00 */
[----:B-1----:R-:W-:-:S06]  /*00a0*/  UPRMT UR4, UR4, 0x8880, URZ ;  /* 0x0000888004047896 */ /* 0x002fcc00080000ff */
[----:B------:R-:W-:Y:S01]  /*00b0*/  ISETP.NE.AND P0, PT, RZ, UR4, PT ;  /* 0x00000004ff007c0c */ /* 0x000fe2000bf05270 */
[C---:B0-----:R-:W-:Y:S01]  /*00c0*/  IMAD.SHL.U32 R7, R4.reuse, 0x2, RZ ;  /* 0x0000000204077824 */ /* 0x041fe200078e00ff */
[----:B------:R-:W-:Y:S02]  /*00d0*/  LOP3.LUT R2, R4, 0x3, RZ, 0xc0, !PT ;  /* 0x0000000304027812 */ /* 0x000fe400078ec0ff */
[----:B------:R-:W-:Y:S02]  /*00e0*/  SHF.R.U32.HI R4, RZ, 0x2, R4 ;  /* 0x00000002ff047819 */ /* 0x000fe40000011604 */
[----:B------:R-:W-:-:S03]  /*00f0*/  LOP3.LUT R7, R7, 0x6, RZ, 0xe2, !PT ;  /* 0x0000000607077812 */ /* 0x000fc600078ee2ff */
[----:B------:R-:W-:-:S04]  /*0100*/  IMAD.WIDE.U32 R2, R4, 0x10, R2 ;  /* 0x0000001004027825 */ /* 0x000fc800078e0002 */
[----:B------:R-:W-:Y:S01]  /*0110*/  IMAD.WIDE.U32 R4, R7, 0x10, R4 ;  /* 0x0000001007047825 */ /* 0x000fe200078e0004 */
[C---:B--2---:R-:W-:Y:S02]  /*0120*/  LEA R12, P1, R2.reuse, UR8, 0x3 ;  /* 0x00000008020c7c11 */ /* 0x044fe4000f8218ff */
[----:B------:R-:W-:Y:S02]  /*0130*/  LEA R14, P2, R2, UR10, 0x3 ;  /* 0x0000000a020e7c11 */ /* 0x000fe4000f8418ff */
[----:B---3--:R-:W-:Y:S02]  /*0140*/  LEA R6, P3, R4, UR12, 0x3 ;  /* 0x0000000c04067c11 */ /* 0x008fe4000f8618ff */
[C-C-:B------:R-:W-:Y:S02]  /*0150*/  LEA.HI.X R13, R2.reuse, UR9, R3.reuse, 0x3, P1 ;  /* 0x00000009020d7c11 */ /* 0x140fe400088f1c03 */
[----:B------:R-:W-:Y:S02]  /*0160*/  LEA.HI.X R15, R2, UR11, R3, 0x3, P2 ;  /* 0x0000000b020f7c11 */ /* 0x000fe400090f1c03 */
[----:B------:R-:W-:Y:S01]  /*0170*/  LEA.HI.X R7, R4, UR13, R5, 0x3, P3 ;  /* 0x0000000d04077c11 */ /* 0x000fe200098f1c05 */
[----:B----4-:R-:W2:Y:S04]  /*0180*/  LD.E.64 R2, desc[UR6][R12.64] ;  /* 0x000000060c027980 */ /* 0x010ea8000c101b00 */
[----:B------:R-:W2:Y:S04]  /*0190*/  LD.E.64 R4, desc[UR6][R14.64] ;  /* 0x000000060e047980 */ /* 0x000ea8000c101b00 */
[----:B------:R-:W2:Y:S04]  /*01a0*/  @!P0 LD.E.64 R8, desc[UR6][R6.64] ;  /* 0x0000000606088980 */ /* 0x000ea8000c101b00 */
[----:B------:R-:W2:Y:S02]  /*01b0*/  @!P0 LD.E.64 R10, desc[UR6][R6.64+0x80] ;  /* 0x00008006060a8980 */ /* 0x000ea4000c101b00 */
[----:B--2---:R-:W0:Y:S02]  /*01c0*/  DMMA.8x8x4 R8, R2, R4, R8 ;  /* 0x000000040208723f */ /* 0x004e240000000008 */
[----:B0-----:R-:W-:Y:S04]  /*01d0*/  ST.E.64 desc[UR6][R6.64], R8 ;  /* 0x0000000806007985 */ /* 0x001fe8000c101b06 */
[----:B------:R-:W-:Y:S01]  /*01e0*/  ST.E.64 desc[UR6][R6.64+0x80], R10 ;  /* 0x0000800a06007985 */ /* 0x000fe2000c101b06 */
[----:B------:R-:W-:Y:S05]  /*01f0*/  EXIT ;  /* 0x000000000000794d */ /* 0x000fea0003800000 */
.L_x_0:
[----:B------:R-:W-:-:S00]  /*0200*/  BRA `(.L_x_0) ;  /* 0xfffffffc00fc7947 */ /* 0x000fc0000383ffff */
[----:B------:R-:W-:-:S00]  /*0210*/  NOP ;  /* 0x0000000000007918 */ /* 0x000fc00000000000 */
        /* <DEDUP_REMOVED lines=14> */
.L_x_1:


//--------------------- .nv.shared.reserved.0     --------------------------
	.section	.nv.shared.reserved.0,"aw",@nobits
	.weak		__nv_reservedSMEM_offset_0_alias
	.size		__nv_reservedSMEM_offset_0_alias, 0, 64
	.other		__nv_reservedSMEM_offset_0_alias,@"STO_CUDA_RESERVED_SHARED STV_DEFAULT"
__nv_reservedSMEM_offset_0_alias:
	.zero		0
	.zero		64


//--------------------- .nv.constant0._Z8wmma_kerPdS_S_b --------------------------
	.section	.nv.constant0._Z8wmma_kerPdS_S_b,"a",@progbits
	.sectionflags	@""
	.align	4
.nv.constant0._Z8wmma_kerPdS_S_b:
	.zero		921


//--------------------- SYMBOLS --------------------------

	.type		.nv.reservedSmem.offset0,@object
	.size		.nv.reservedSmem.offset0,0x4
